//
// Generated by NVIDIA NVVM Compiler
//
// Compiler Build ID: CL-36424714
// Cuda compilation tools, release 13.0, V13.0.88
// Based on NVVM 20.0.0
//

.version 9.0
.target sm_100
.address_size 64

	// .globl	_Z15gpu_matrix_multiiiPfS_S_

.visible .entry _Z15gpu_matrix_multiiiPfS_S_(
	.param .u32 _Z15gpu_matrix_multiiiPfS_S__param_0,
	.param .u32 _Z15gpu_matrix_multiiiPfS_S__param_1,
	.param .u32 _Z15gpu_matrix_multiiiPfS_S__param_2,
	.param .u64 .ptr .align 1 _Z15gpu_matrix_multiiiPfS_S__param_3,
	.param .u64 .ptr .align 1 _Z15gpu_matrix_multiiiPfS_S__param_4,
	.param .u64 .ptr .align 1 _Z15gpu_matrix_multiiiPfS_S__param_5
)
{
	.reg .pred 	%p<13>;
	.reg .b32 	%r<42>;
	.reg .b32 	%f<56>;
	.reg .b64 	%rd<53>;

	ld.param.u32 	%r20, [_Z15gpu_matrix_multiiiPfS_S__param_0];
	ld.param.u32 	%r18, [_Z15gpu_matrix_multiiiPfS_S__param_1];
	ld.param.u32 	%r19, [_Z15gpu_matrix_multiiiPfS_S__param_2];
	ld.param.u64 	%rd8, [_Z15gpu_matrix_multiiiPfS_S__param_3];
	ld.param.u64 	%rd9, [_Z15gpu_matrix_multiiiPfS_S__param_4];
	ld.param.u64 	%rd7, [_Z15gpu_matrix_multiiiPfS_S__param_5];
	cvta.to.global.u64 	%rd1, %rd9;
	cvta.to.global.u64 	%rd2, %rd8;
	mov.u32 	%r21, %ctaid.y;
	mov.u32 	%r22, %ntid.y;
	mov.u32 	%r23, %tid.y;
	mad.lo.s32 	%r1, %r21, %r22, %r23;
	mov.u32 	%r24, %ctaid.x;
	mov.u32 	%r25, %ntid.x;
	mov.u32 	%r26, %tid.x;
	mad.lo.s32 	%r2, %r24, %r25, %r26;
	setp.ge.s32 	%p1, %r1, %r20;
	setp.ge.s32 	%p2, %r2, %r19;
	or.pred  	%p3, %p1, %p2;
	@%p3 bra 	$L__BB0_13;
	cvta.to.global.u64 	%rd10, %rd7;
	mad.lo.s32 	%r27, %r19, %r1, %r2;
	mul.wide.s32 	%rd11, %r27, 4;
	add.s64 	%rd3, %rd10, %rd11;
	mov.b32 	%r28, 0;
	st.global.u32 	[%rd3], %r28;
	setp.lt.s32 	%p4, %r18, 1;
	@%p4 bra 	$L__BB0_13;
	mul.lo.s32 	%r3, %r18, %r1;
	and.b32  	%r4, %r18, 7;
	setp.lt.u32 	%p5, %r18, 8;
	mov.b32 	%r40, 0;
	mov.f32 	%f53, 0f00000000;
	@%p5 bra 	$L__BB0_5;
	and.b32  	%r40, %r18, 2147483640;
	neg.s32 	%r38, %r40;
	shl.b32 	%r7, %r19, 3;
	mul.wide.u32 	%rd12, %r3, 4;
	add.s64 	%rd13, %rd12, %rd2;
	add.s64 	%rd52, %rd13, 16;
	mov.f32 	%f53, 0f00000000;
	mul.wide.s32 	%rd16, %r19, 4;
	mov.u32 	%r37, %r2;
$L__BB0_4:
	.pragma "nounroll";
	ld.global.f32 	%f10, [%rd52+-16];
	mul.wide.s32 	%rd14, %r37, 4;
	add.s64 	%rd15, %rd1, %rd14;
	ld.global.f32 	%f11, [%rd15];
	fma.rn.f32 	%f12, %f10, %f11, %f53;
	st.global.f32 	[%rd3], %f12;
	ld.global.f32 	%f13, [%rd52+-12];
	add.s64 	%rd17, %rd15, %rd16;
	ld.global.f32 	%f14, [%rd17];
	fma.rn.f32 	%f15, %f13, %f14, %f12;
	st.global.f32 	[%rd3], %f15;
	ld.global.f32 	%f16, [%rd52+-8];
	add.s64 	%rd18, %rd17, %rd16;
	ld.global.f32 	%f17, [%rd18];
	fma.rn.f32 	%f18, %f16, %f17, %f15;
	st.global.f32 	[%rd3], %f18;
	ld.global.f32 	%f19, [%rd52+-4];
	add.s64 	%rd19, %rd18, %rd16;
	ld.global.f32 	%f20, [%rd19];
	fma.rn.f32 	%f21, %f19, %f20, %f18;
	st.global.f32 	[%rd3], %f21;
	ld.global.f32 	%f22, [%rd52];
	add.s64 	%rd20, %rd19, %rd16;
	ld.global.f32 	%f23, [%rd20];
	fma.rn.f32 	%f24, %f22, %f23, %f21;
	st.global.f32 	[%rd3], %f24;
	ld.global.f32 	%f25, [%rd52+4];
	add.s64 	%rd21, %rd20, %rd16;
	ld.global.f32 	%f26, [%rd21];
	fma.rn.f32 	%f27, %f25, %f26, %f24;
	st.global.f32 	[%rd3], %f27;
	ld.global.f32 	%f28, [%rd52+8];
	add.s64 	%rd22, %rd21, %rd16;
	ld.global.f32 	%f29, [%rd22];
	fma.rn.f32 	%f30, %f28, %f29, %f27;
	st.global.f32 	[%rd3], %f30;
	ld.global.f32 	%f31, [%rd52+12];
	add.s64 	%rd23, %rd22, %rd16;
	ld.global.f32 	%f32, [%rd23];
	fma.rn.f32 	%f53, %f31, %f32, %f30;
	st.global.f32 	[%rd3], %f53;
	add.s32 	%r38, %r38, 8;
	add.s32 	%r37, %r37, %r7;
	add.s64 	%rd52, %rd52, 32;
	setp.ne.s32 	%p6, %r38, 0;
	@%p6 bra 	$L__BB0_4;
$L__BB0_5:
	setp.eq.s32 	%p7, %r4, 0;
	@%p7 bra 	$L__BB0_13;
	and.b32  	%r13, %r18, 3;
	setp.lt.u32 	%p8, %r4, 4;
	@%p8 bra 	$L__BB0_8;
	add.s32 	%r30, %r40, %r3;
	mul.wide.u32 	%rd24, %r30, 4;
	add.s64 	%rd25, %rd2, %rd24;
	ld.global.f32 	%f33, [%rd25];
	mad.lo.s32 	%r31, %r40, %r19, %r2;
	mul.wide.s32 	%rd26, %r31, 4;
	add.s64 	%rd27, %rd1, %rd26;
	ld.global.f32 	%f34, [%rd27];
	fma.rn.f32 	%f35, %f33, %f34, %f53;
	st.global.f32 	[%rd3], %f35;
	cvt.u64.u32 	%rd28, %r3;
	cvt.u64.u32 	%rd29, %r40;
	add.s64 	%rd30, %rd29, %rd28;
	shl.b64 	%rd31, %rd30, 2;
	add.s64 	%rd32, %rd2, %rd31;
	ld.global.f32 	%f36, [%rd32+4];
	mul.wide.s32 	%rd33, %r19, 4;
	add.s64 	%rd34, %rd27, %rd33;
	ld.global.f32 	%f37, [%rd34];
	fma.rn.f32 	%f38, %f36, %f37, %f35;
	st.global.f32 	[%rd3], %f38;
	ld.global.f32 	%f39, [%rd32+8];
	add.s64 	%rd35, %rd34, %rd33;
	ld.global.f32 	%f40, [%rd35];
	fma.rn.f32 	%f41, %f39, %f40, %f38;
	st.global.f32 	[%rd3], %f41;
	ld.global.f32 	%f42, [%rd32+12];
	add.s64 	%rd36, %rd35, %rd33;
	ld.global.f32 	%f43, [%rd36];
	fma.rn.f32 	%f53, %f42, %f43, %f41;
	st.global.f32 	[%rd3], %f53;
	add.s32 	%r40, %r40, 4;
$L__BB0_8:
	setp.eq.s32 	%p9, %r13, 0;
	@%p9 bra 	$L__BB0_13;
	setp.eq.s32 	%p10, %r13, 1;
	@%p10 bra 	$L__BB0_11;
	add.s32 	%r32, %r40, %r3;
	mul.wide.u32 	%rd37, %r32, 4;
	add.s64 	%rd38, %rd2, %rd37;
	ld.global.f32 	%f44, [%rd38];
	mad.lo.s32 	%r33, %r40, %r19, %r2;
	mul.wide.s32 	%rd39, %r33, 4;
	add.s64 	%rd40, %rd1, %rd39;
	ld.global.f32 	%f45, [%rd40];
	fma.rn.f32 	%f46, %f44, %f45, %f53;
	st.global.f32 	[%rd3], %f46;
	cvt.u64.u32 	%rd41, %r3;
	cvt.u64.u32 	%rd42, %r40;
	add.s64 	%rd43, %rd42, %rd41;
	shl.b64 	%rd44, %rd43, 2;
	add.s64 	%rd45, %rd2, %rd44;
	ld.global.f32 	%f47, [%rd45+4];
	mul.wide.s32 	%rd46, %r19, 4;
	add.s64 	%rd47, %rd40, %rd46;
	ld.global.f32 	%f48, [%rd47];
	fma.rn.f32 	%f53, %f47, %f48, %f46;
	st.global.f32 	[%rd3], %f53;
	add.s32 	%r40, %r40, 2;
$L__BB0_11:
	and.b32  	%r34, %r18, 1;
	setp.eq.b32 	%p11, %r34, 1;
	not.pred 	%p12, %p11;
	@%p12 bra 	$L__BB0_13;
	add.s32 	%r35, %r40, %r3;
	mul.wide.u32 	%rd48, %r35, 4;
	add.s64 	%rd49, %rd2, %rd48;
	ld.global.f32 	%f49, [%rd49];
	mad.lo.s32 	%r36, %r40, %r19, %r2;
	mul.wide.s32 	%rd50, %r36, 4;
	add.s64 	%rd51, %rd1, %rd50;
	ld.global.f32 	%f50, [%rd51];
	fma.rn.f32 	%f51, %f49, %f50, %f53;
	st.global.f32 	[%rd3], %f51;
$L__BB0_13:
	ret;

}


// ===== COMPILED SASS (sm_100) =====

	.target	sm_100

	.elftype	@"ET_EXEC"


//--------------------- .note.nv.tkinfo           --------------------------
	.section	.note.nv.tkinfo,"",@"SHT_NOTE"
	.sectionflags	@"SHF_NOTE_NV_TKINFO"
	.tkinfo
        /*0018*/ 	.word	0x00000002
        /*0030*/ 	.string	""
        /*0030*/ 	.string	"ptxas"
        /*0030*/ 	.string	"Cuda compilation tools, release 13.0, V13.0.88"
        /*0030*/ 	.string	"Build cuda_13.0.r13.0/compiler.36424714_0"
        /*0030*/ 	.string	"-arch sm_100 -m 64 "



//--------------------- .note.nv.cuinfo           --------------------------
	.section	.note.nv.cuinfo,"",@"SHT_NOTE"
	.sectionflags	@"SHF_NOTE_NV_CUINFO"
        /*0018*/ 	.short	0x0002
        /*001a*/ 	.short	0x0064
        /*001c*/ 	.short	0x0082
	.zero		2


//--------------------- .nv.info                  --------------------------
	.section	.nv.info,"",@"SHT_CUDA_INFO"
	.align	4


	//----- nvinfo : EIATTR_REGCOUNT
	.align		4
        /*0000*/ 	.byte	0x04, 0x2f
        /*0002*/ 	.short	(.L_1 - .L_0)
	.align		4
.L_0:
        /*0004*/ 	.word	index@(_Z15gpu_matrix_multiiiPfS_S_)
        /*0008*/ 	.word	0x0000001c


	//----- nvinfo : EIATTR_FRAME_SIZE
	.align		4
.L_1:
        /*000c*/ 	.byte	0x04, 0x11
        /*000e*/ 	.short	(.L_3 - .L_2)
	.align		4
.L_2:
        /*0010*/ 	.word	index@(_Z15gpu_matrix_multiiiPfS_S_)
        /*0014*/ 	.word	0x00000000


	//----- nvinfo : EIATTR_MIN_STACK_SIZE
	.align		4
.L_3:
        /*0018*/ 	.byte	0x04, 0x12
        /*001a*/ 	.short	(.L_5 - .L_4)
	.align		4
.L_4:
        /*001c*/ 	.word	index@(_Z15gpu_matrix_multiiiPfS_S_)
        /*0020*/ 	.word	0x00000000
.L_5:


//--------------------- .nv.compat                --------------------------
	.section	.nv.compat,"",@"SHT_CUDA_COMPAT_INFO"
	.align	4
        /*0000*/ 	.byte	0x02, 0x09, 0x00, 0x00, 0x02, 0x02, 0x01, 0x00, 0x02, 0x05, 0x05, 0x00, 0x03, 0x07, 0x01, 0x01
        /*0010*/ 	.byte	0x02, 0x03, 0x00, 0x00, 0x02, 0x06, 0x01, 0x00, 0x04, 0x0b, 0x08, 0x00, 0x09, 0x00, 0x00, 0x00
        /*0020*/ 	.byte	0x00, 0x00, 0x00, 0x00


//--------------------- .nv.info._Z15gpu_matrix_multiiiPfS_S_ --------------------------
	.section	.nv.info._Z15gpu_matrix_multiiiPfS_S_,"",@"SHT_CUDA_INFO"
	.sectionflags	@""
	.align	4


	//----- nvinfo : EIATTR_CUDA_API_VERSION
	.align		4
        /*0000*/ 	.byte	0x04, 0x37
        /*0002*/ 	.short	(.L_7 - .L_6)
.L_6:
        /*0004*/ 	.word	0x00000082


	//----- nvinfo : EIATTR_KPARAM_INFO
	.align		4
.L_7:
        /*0008*/ 	.byte	0x04, 0x17
        /*000a*/ 	.short	(.L_9 - .L_8)
.L_8:
        /*000c*/ 	.word	0x00000000
        /*0010*/ 	.short	0x0005
        /*0012*/ 	.short	0x0020
        /*0014*/ 	.byte	0x00, 0xf5, 0x21, 0x00


	//----- nvinfo : EIATTR_KPARAM_INFO
	.align		4
.L_9:
        /*0018*/ 	.byte	0x04, 0x17
        /*001a*/ 	.short	(.L_11 - .L_10)
.L_10:
        /*001c*/ 	.word	0x00000000
        /*0020*/ 	.short	0x0004
        /*0022*/ 	.short	0x0018
        /*0024*/ 	.byte	0x00, 0xf5, 0x21, 0x00


	//----- nvinfo : EIATTR_KPARAM_INFO
	.align		4
.L_11:
        /*0028*/ 	.byte	0x04, 0x17
        /*002a*/ 	.short	(.L_13 - .L_12)
.L_12:
        /*002c*/ 	.word	0x00000000
        /*0030*/ 	.short	0x0003
        /*0032*/ 	.short	0x0010
        /*0034*/ 	.byte	0x00, 0xf5, 0x21, 0x00


	//----- nvinfo : EIATTR_KPARAM_INFO
	.align		4
.L_13:
        /*0038*/ 	.byte	0x04, 0x17
        /*003a*/ 	.short	(.L_15 - .L_14)
.L_14:
        /*003c*/ 	.word	0x00000000
        /*0040*/ 	.short	0x0002
        /*0042*/ 	.short	0x0008
        /*0044*/ 	.byte	0x00, 0xf0, 0x11, 0x00


	//----- nvinfo : EIATTR_KPARAM_INFO
	.align		4
.L_15:
        /*0048*/ 	.byte	0x04, 0x17
        /*004a*/ 	.short	(.L_17 - .L_16)
.L_16:
        /*004c*/ 	.word	0x00000000
        /*0050*/ 	.short	0x0001
        /*0052*/ 	.short	0x0004
        /*0054*/ 	.byte	0x00, 0xf0, 0x11, 0x00


	//----- nvinfo : EIATTR_KPARAM_INFO
	.align		4
.L_17:
        /*0058*/ 	.byte	0x04, 0x17
        /*005a*/ 	.short	(.L_19 - .L_18)
.L_18:
        /*005c*/ 	.word	0x00000000
        /*0060*/ 	.short	0x0000
        /*0062*/ 	.short	0x0000
        /*0064*/ 	.byte	0x00, 0xf0, 0x11, 0x00


	//----- nvinfo : EIATTR_SPARSE_MMA_MASK
	.align		4
.L_19:
        /*0068*/ 	.byte	0x03, 0x50
        /*006a*/ 	.short	0x0000


	//----- nvinfo : EIATTR_MAXREG_COUNT
	.align		4
        /*006c*/ 	.byte	0x03, 0x1b
        /*006e*/ 	.short	0x00ff


	//----- nvinfo : EIATTR_MERCURY_ISA_VERSION
	.align		4
        /*0070*/ 	.byte	0x03, 0x5f
        /*0072*/ 	.short	0x0101


	//----- nvinfo : EIATTR_VRC_CTA_INIT_COUNT
	.align		4
        /*0074*/ 	.byte	0x02, 0x4a
	.zero		1
	.zero		1


	//----- nvinfo : EIATTR_EXIT_INSTR_OFFSETS
	.align		4
        /*0078*/ 	.byte	0x04, 0x1c
        /*007a*/ 	.short	(.L_21 - .L_20)


	//   ....[0]....
.L_20:
        /*007c*/ 	.word	0x000000d0


	//   ....[1]....
        /*0080*/ 	.word	0x00000150


	//   ....[2]....
        /*0084*/ 	.word	0x00000540


	//   ....[3]....
        /*0088*/ 	.word	0x00000780


	//   ....[4]....
        /*008c*/ 	.word	0x00000920


	//   ....[5]....
        /*0090*/ 	.word	0x000009d0


	//----- nvinfo : EIATTR_CBANK_PARAM_SIZE
	.align		4
.L_21:
        /*0094*/ 	.byte	0x03, 0x19
        /*0096*/ 	.short	0x0028


	//----- nvinfo : EIATTR_PARAM_CBANK
	.align		4
        /*0098*/ 	.byte	0x04, 0x0a
        /*009a*/ 	.short	(.L_23 - .L_22)
	.align		4
.L_22:
        /*009c*/ 	.word	index@(.nv.constant0._Z15gpu_matrix_multiiiPfS_S_)
        /*00a0*/ 	.short	0x0380
        /*00a2*/ 	.short	0x0028


	//----- nvinfo : EIATTR_SW_WAR
	.align		4
.L_23:
        /*00a4*/ 	.byte	0x04, 0x36
        /*00a6*/ 	.short	(.L_25 - .L_24)
.L_24:
        /*00a8*/ 	.word	0x00000008
.L_25:


//--------------------- .nv.callgraph             --------------------------
	.section	.nv.callgraph,"",@"SHT_CUDA_CALLGRAPH"
	.align	4
	.sectionentsize	8
	.align		4
        /*0000*/ 	.word	0x00000000
	.align		4
        /*0004*/ 	.word	0xffffffff
	.align		4
        /*0008*/ 	.word	0x00000000
	.align		4
        /*000c*/ 	.word	0xfffffffe
	.align		4
        /*0010*/ 	.word	0x00000000
	.align		4
        /*0014*/ 	.word	0xfffffffd
	.align		4
        /*0018*/ 	.word	0x00000000
	.align		4
        /*001c*/ 	.word	0xfffffffc


//--------------------- .text._Z15gpu_matrix_multiiiPfS_S_ --------------------------
	.section	.text._Z15gpu_matrix_multiiiPfS_S_,"ax",@progbits
	.align	128
        .global         _Z15gpu_matrix_multiiiPfS_S_
        .type           _Z15gpu_matrix_multiiiPfS_S_,@function
        .size           _Z15gpu_matrix_multiiiPfS_S_,(.L_x_5 - _Z15gpu_matrix_multiiiPfS_S_)
        .other          _Z15gpu_matrix_multiiiPfS_S_,@"STO_CUDA_ENTRY STV_DEFAULT"
_Z15gpu_matrix_multiiiPfS_S_:
.text._Z15gpu_matrix_multiiiPfS_S_:
[----:B------:R-:W-:Y:S01]  /*0000*/  LDC R1, c[0x0][0x37c] ;  /* 0x0000df00ff017b82 */ /* 0x000fe20000000800 */
[----:B------:R-:W0:Y:S07]  /*0010*/  S2R R4, SR_TID.X ;  /* 0x0000000000047919 */ /* 0x000e2e0000002100 */
[----:B------:R-:W1:Y:S01]  /*0020*/  LDC R5, c[0x0][0x364] ;  /* 0x0000d900ff057b82 */ /* 0x000e620000000800 */
[----:B------:R-:W2:Y:S01]  /*0030*/  LDCU UR6, c[0x0][0x380] ;  /* 0x00007000ff0677ac */ /* 0x000ea20008000800 */
[----:B------:R-:W1:Y:S06]  /*0040*/  S2R R2, SR_TID.Y ;  /* 0x0000000000027919 */ /* 0x000e6c0000002200 */
[----:B------:R-:W0:Y:S08]  /*0050*/  S2UR UR5, SR_CTAID.X ;  /* 0x00000000000579c3 */ /* 0x000e300000002500 */
[----:B------:R-:W0:Y:S08]  /*0060*/  LDC R7, c[0x0][0x360] ;  /* 0x0000d800ff077b82 */ /* 0x000e300000000800 */
[----:B------:R-:W1:Y:S08]  /*0070*/  S2UR UR4, SR_CTAID.Y ;  /* 0x00000000000479c3 */ /* 0x000e700000002600 */
[----:B------:R-:W3:Y:S01]  /*0080*/  LDC R0, c[0x0][0x388] ;  /* 0x0000e200ff007b82 */ /* 0x000ee20000000800 */
[----:B0-----:R-:W-:-:S02]  /*0090*/  IMAD R7, R7, UR5, R4 ;  /* 0x0000000507077c24 */ /* 0x001fc4000f8e0204 */
[----:B-1----:R-:W-:-:S03]  /*00a0*/  IMAD R5, R5, UR4, R2 ;  /* 0x0000000405057c24 */ /* 0x002fc6000f8e0202 */
[----:B---3--:R-:W-:-:S04]  /*00b0*/  ISETP.GE.AND P0, PT, R7, R0, PT ;  /* 0x000000000700720c */ /* 0x008fc80003f06270 */
[----:B--2---:R-:W-:-:S13]  /*00c0*/  ISETP.GE.OR P0, PT, R5, UR6, P0 ;  /* 0x0000000605007c0c */ /* 0x004fda0008706670 */
[----:B------:R-:W-:Y:S05]  /*00d0*/  @P0 EXIT ;  /* 0x000000000000094d */ /* 0x000fea0003800000 */
[----:B------:R-:W0:Y:S01]  /*00e0*/  LDC R6, c[0x0][0x384] ;  /* 0x0000e100ff067b82 */ /* 0x000e220000000800 */
[----:B------:R-:W1:Y:S01]  /*00f0*/  LDCU.64 UR4, c[0x0][0x358] ;  /* 0x00006b00ff0477ac */ /* 0x000e620008000a00 */
[----:B------:R-:W-:-:S06]  /*0100*/  IMAD R9, R5, R0, R7 ;  /* 0x0000000005097224 */ /* 0x000fcc00078e0207 */
[----:B------:R-:W2:Y:S01]  /*0110*/  LDC.64 R2, c[0x0][0x3a0] ;  /* 0x0000e800ff027b82 */ /* 0x000ea20000000a00 */
[----:B0-----:R-:W-:Y:S01]  /*0120*/  ISETP.GE.AND P0, PT, R6, 0x1, PT ;  /* 0x000000010600780c */ /* 0x001fe20003f06270 */
[----:B--2---:R-:W-:-:S05]  /*0130*/  IMAD.WIDE R2, R9, 0x4, R2 ;  /* 0x0000000409027825 */ /* 0x004fca00078e0202 */
[----:B-1----:R0:W-:Y:S07]  /*0140*/  STG.E desc[UR4][R2.64], RZ ;  /* 0x000000ff02007986 */ /* 0x0021ee000c101904 */
[----:B------:R-:W-:Y:S05]  /*0150*/  @!P0 EXIT ;  /* 0x000000000000894d */ /* 0x000fea0003800000 */
[C---:B------:R-:W-:Y:S01]  /*0160*/  ISETP.GE.U32.AND P1, PT, R6.reuse, 0x8, PT ;  /* 0x000000080600780c */ /* 0x040fe20003f26070 */
[----:B------:R-:W-:Y:S01]  /*0170*/  HFMA2 R9, -RZ, RZ, 0, 0 ;  /* 0x00000000ff097431 */ /* 0x000fe200000001ff */
[----:B------:R-:W-:Y:S01]  /*0180*/  LOP3.LUT R12, R6, 0x7, RZ, 0xc0, !PT ;  /* 0x00000007060c7812 */ /* 0x000fe200078ec0ff */
[----:B------:R-:W-:Y:S01]  /*0190*/  IMAD R8, R5, R6, RZ ;  /* 0x0000000605087224 */ /* 0x000fe200078e02ff */
[----:B------:R-:W-:Y:S02]  /*01a0*/  MOV R11, RZ ;  /* 0x000000ff000b7202 */ /* 0x000fe40000000f00 */
[----:B------:R-:W-:-:S07]  /*01b0*/  ISETP.NE.AND P0, PT, R12, RZ, PT ;  /* 0x000000ff0c00720c */ /* 0x000fce0003f05270 */
[----:B------:R-:W-:Y:S06]  /*01c0*/  @!P1 BRA `(.L_x_0) ;  /* 0x0000000000dc9947 */ /* 0x000fec0003800000 */
[----:B------:R-:W1:Y:S01]  /*01d0*/  LDC.64 R4, c[0x0][0x390] ;  /* 0x0000e400ff047b82 */ /* 0x000e620000000a00 */
[----:B------:R-:W-:Y:S02]  /*01e0*/  LOP3.LUT R9, R6, 0x7ffffff8, RZ, 0xc0, !PT ;  /* 0x7ffffff806097812 */ /* 0x000fe400078ec0ff */
[----:B------:R-:W-:Y:S02]  /*01f0*/  MOV R11, RZ ;  /* 0x000000ff000b7202 */ /* 0x000fe40000000f00 */
[----:B------:R-:W-:Y:S02]  /*0200*/  MOV R13, R7 ;  /* 0x00000007000d7202 */ /* 0x000fe40000000f00 */
[----:B------:R-:W-:Y:S01]  /*0210*/  IADD3 R10, PT, PT, -R9, RZ, RZ ;  /* 0x000000ff090a7210 */ /* 0x000fe20007ffe1ff */
[----:B-1----:R-:W-:-:S03]  /*0220*/  IMAD.WIDE.U32 R4, R8, 0x4, R4 ;  /* 0x0000000408047825 */ /* 0x002fc600078e0004 */
[----:B------:R-:W-:-:S04]  /*0230*/  IADD3 R4, P1, PT, R4, 0x10, RZ ;  /* 0x0000001004047810 */ /* 0x000fc80007f3e0ff */
[----:B------:R-:W-:-:S09]  /*0240*/  IADD3.X R5, PT, PT, RZ, R5, RZ, P1, !PT ;  /* 0x00000005ff057210 */ /* 0x000fd20000ffe4ff */
.L_x_1:
[----:B------:R-:W1:Y:S01]  /*0250*/  LDC.64 R14, c[0x0][0x398] ;  /* 0x0000e600ff0e7b82 */ /* 0x000e620000000a00 */
[----:B--2---:R-:W2:Y:S01]  /*0260*/  LDG.E R16, desc[UR4][R4.64+-0x10] ;  /* 0xfffff00404107981 */ /* 0x004ea2000c1e1900 */
[----:B-1----:R-:W-:-:S05]  /*0270*/  IMAD.WIDE R14, R13, 0x4, R14 ;  /* 0x000000040d0e7825 */ /* 0x002fca00078e020e */
[----:B------:R-:W2:Y:S02]  /*0280*/  LDG.E R17, desc[UR4][R14.64] ;  /* 0x000000040e117981 */ /* 0x000ea4000c1e1900 */
[----:B--2---:R-:W-:Y:S01]  /*0290*/  FFMA R11, R16, R17, R11 ;  /* 0x00000011100b7223 */ /* 0x004fe2000000000b */
[----:B------:R-:W-:-:S04]  /*02a0*/  IMAD.WIDE R16, R0, 0x4, R14 ;  /* 0x0000000400107825 */ /* 0x000fc800078e020e */
[----:B------:R1:W-:Y:S04]  /*02b0*/  STG.E desc[UR4][R2.64], R11 ;  /* 0x0000000b02007986 */ /* 0x0003e8000c101904 */
[----:B------:R-:W2:Y:S04]  /*02c0*/  LDG.E R18, desc[UR4][R4.64+-0xc] ;  /* 0xfffff40404127981 */ /* 0x000ea8000c1e1900 */
[----:B------:R-:W2:Y:S02]  /*02d0*/  LDG.E R19, desc[UR4][R16.64] ;  /* 0x0000000410137981 */ /* 0x000ea4000c1e1900 */
[----:B--2---:R-:W-:Y:S01]  /*02e0*/  FFMA R21, R18, R19, R11 ;  /* 0x0000001312157223 */ /* 0x004fe2000000000b */
[----:B------:R-:W-:-:S04]  /*02f0*/  IMAD.WIDE R18, R0, 0x4, R16 ;  /* 0x0000000400127825 */ /* 0x000fc800078e0210 */
[----:B------:R2:W-:Y:S04]  /*0300*/  STG.E desc[UR4][R2.64], R21 ;  /* 0x0000001502007986 */ /* 0x0005e8000c101904 */
[----:B------:R-:W3:Y:S04]  /*0310*/  LDG.E R20, desc[UR4][R4.64+-0x8] ;  /* 0xfffff80404147981 */ /* 0x000ee8000c1e1900 */
[----:B------:R-:W3:Y:S01]  /*0320*/  LDG.E R22, desc[UR4][R18.64] ;  /* 0x0000000412167981 */ /* 0x000ee2000c1e1900 */
[----:B------:R-:W-:-:S04]  /*0330*/  IMAD.WIDE R14, R0, 0x4, R18 ;  /* 0x00000004000e7825 */ /* 0x000fc800078e0212 */
[----:B---3--:R-:W-:-:S05]  /*0340*/  FFMA R23, R20, R22, R21 ;  /* 0x0000001614177223 */ /* 0x008fca0000000015 */
[----:B------:R3:W-:Y:S04]  /*0350*/  STG.E desc[UR4][R2.64], R23 ;  /* 0x0000001702007986 */ /* 0x0007e8000c101904 */
[----:B------:R-:W4:Y:S04]  /*0360*/  LDG.E R20, desc[UR4][R4.64+-0x4] ;  /* 0xfffffc0404147981 */ /* 0x000f28000c1e1900 */
[----:B-1----:R-:W4:Y:S01]  /*0370*/  LDG.E R11, desc[UR4][R14.64] ;  /* 0x000000040e0b7981 */ /* 0x002f22000c1e1900 */
[----:B------:R-:W-:-:S04]  /*0380*/  IMAD.WIDE R16, R0, 0x4, R14 ;  /* 0x0000000400107825 */ /* 0x000fc800078e020e */
[----:B----4-:R-:W-:-:S05]  /*0390*/  FFMA R11, R20, R11, R23 ;  /* 0x0000000b140b7223 */ /* 0x010fca0000000017 */
[----:B------:R1:W-:Y:S04]  /*03a0*/  STG.E desc[UR4][R2.64], R11 ;  /* 0x0000000b02007986 */ /* 0x0003e8000c101904 */
[----:B------:R-:W4:Y:S04]  /*03b0*/  LDG.E R20, desc[UR4][R4.64] ;  /* 0x0000000404147981 */ /* 0x000f28000c1e1900 */
[----:B--2---:R-:W4:Y:S01]  /*03c0*/  LDG.E R21, desc[UR4][R16.64] ;  /* 0x0000000410157981 */ /* 0x004f22000c1e1900 */
[----:B------:R-:W-:-:S04]  /*03d0*/  IMAD.WIDE R18, R0, 0x4, R16 ;  /* 0x0000000400127825 */ /* 0x000fc800078e0210 */
[----:B----4-:R-:W-:-:S05]  /*03e0*/  FFMA R21, R20, R21, R11 ;  /* 0x0000001514157223 */ /* 0x010fca000000000b */
[----:B------:R2:W-:Y:S04]  /*03f0*/  STG.E desc[UR4][R2.64], R21 ;  /* 0x0000001502007986 */ /* 0x0005e8000c101904 */
[----:B------:R-:W3:Y:S04]  /*0400*/  LDG.E R20, desc[UR4][R4.64+0x4] ;  /* 0x0000040404147981 */ /* 0x000ee8000c1e1900 */
[----:B------:R-:W3:Y:S01]  /*0410*/  LDG.E R22, desc[UR4][R18.64] ;  /* 0x0000000412167981 */ /* 0x000ee2000c1e1900 */
[----:B------:R-:W-:-:S04]  /*0420*/  IMAD.WIDE R14, R0, 0x4, R18 ;  /* 0x00000004000e7825 */ /* 0x000fc800078e0212 */
[----:B---3--:R-:W-:-:S05]  /*0430*/  FFMA R23, R20, R22, R21 ;  /* 0x0000001614177223 */ /* 0x008fca0000000015 */
[----:B------:R2:W-:Y:S04]  /*0440*/  STG.E desc[UR4][R2.64], R23 ;  /* 0x0000001702007986 */ /* 0x0005e8000c101904 */
[----:B------:R-:W3:Y:S04]  /*0450*/  LDG.E R20, desc[UR4][R4.64+0x8] ;  /* 0x0000080404147981 */ /* 0x000ee8000c1e1900 */
[----:B-1----:R-:W3:Y:S01]  /*0460*/  LDG.E R11, desc[UR4][R14.64] ;  /* 0x000000040e0b7981 */ /* 0x002ee2000c1e1900 */
[----:B------:R-:W-:Y:S01]  /*0470*/  IMAD.WIDE R16, R0, 0x4, R14 ;  /* 0x0000000400107825 */ /* 0x000fe200078e020e */
[----:B------:R-:W-:-:S03]  /*0480*/  IADD3 R10, PT, PT, R10, 0x8, RZ ;  /* 0x000000080a0a7810 */ /* 0x000fc60007ffe0ff */
[----:B---3--:R-:W-:-:S05]  /*0490*/  FFMA R25, R20, R11, R23 ;  /* 0x0000000b14197223 */ /* 0x008fca0000000017 */
[----:B------:R2:W-:Y:S04]  /*04a0*/  STG.E desc[UR4][R2.64], R25 ;  /* 0x0000001902007986 */ /* 0x0005e8000c101904 */
[----:B------:R-:W3:Y:S04]  /*04b0*/  LDG.E R16, desc[UR4][R16.64] ;  /* 0x0000000410107981 */ /* 0x000ee8000c1e1900 */
[----:B------:R1:W3:Y:S01]  /*04c0*/  LDG.E R20, desc[UR4][R4.64+0xc] ;  /* 0x00000c0404147981 */ /* 0x0002e2000c1e1900 */
[----:B------:R-:W-:Y:S02]  /*04d0*/  ISETP.NE.AND P1, PT, R10, RZ, PT ;  /* 0x000000ff0a00720c */ /* 0x000fe40003f25270 */
[----:B------:R-:W-:-:S02]  /*04e0*/  LEA R13, R0, R13, 0x3 ;  /* 0x0000000d000d7211 */ /* 0x000fc400078e18ff */
[----:B-1----:R-:W-:-:S04]  /*04f0*/  IADD3 R4, P2, PT, R4, 0x20, RZ ;  /* 0x0000002004047810 */ /* 0x002fc80007f5e0ff */
[----:B------:R-:W-:Y:S01]  /*0500*/  IADD3.X R5, PT, PT, RZ, R5, RZ, P2, !PT ;  /* 0x00000005ff057210 */ /* 0x000fe200017fe4ff */
[----:B---3--:R-:W-:-:S05]  /*0510*/  FFMA R11, R20, R16, R25 ;  /* 0x00000010140b7223 */ /* 0x008fca0000000019 */
[----:B------:R2:W-:Y:S01]  /*0520*/  STG.E desc[UR4][R2.64], R11 ;  /* 0x0000000b02007986 */ /* 0x0005e2000c101904 */
[----:B------:R-:W-:Y:S05]  /*0530*/  @P1 BRA `(.L_x_1) ;  /* 0xfffffffc00441947 */ /* 0x000fea000383ffff */
.L_x_0:
[----:B------:R-:W-:Y:S05]  /*0540*/  @!P0 EXIT ;  /* 0x000000000000894d */ /* 0x000fea0003800000 */
[----:B------:R-:W-:Y:S02]  /*0550*/  ISETP.GE.U32.AND P1, PT, R12, 0x4, PT ;  /* 0x000000040c00780c */ /* 0x000fe40003f26070 */
[----:B------:R-:W-:-:S04]  /*0560*/  LOP3.LUT R16, R6, 0x3, RZ, 0xc0, !PT ;  /* 0x0000000306107812 */ /* 0x000fc800078ec0ff */
[----:B------:R-:W-:-:S07]  /*0570*/  ISETP.NE.AND P0, PT, R16, RZ, PT ;  /* 0x000000ff1000720c */ /* 0x000fce0003f05270 */
[----:B------:R-:W-:Y:S06]  /*0580*/  @!P1 BRA `(.L_x_2) ;  /* 0x00000000007c9947 */ /* 0x000fec0003800000 */
[----:B------:R-:W1:Y:S01]  /*0590*/  LDC.64 R14, c[0x0][0x390] ;  /* 0x0000e400ff0e7b82 */ /* 0x000e620000000a00 */
[----:B------:R-:W-:Y:S01]  /*05a0*/  IADD3 R5, PT, PT, R8, R9, RZ ;  /* 0x0000000908057210 */ /* 0x000fe20007ffe0ff */
[----:B------:R-:W-:Y:S01]  /*05b0*/  IMAD R17, R9, R0, R7 ;  /* 0x0000000009117224 */ /* 0x000fe200078e0207 */
[----:B------:R-:W3:Y:S05]  /*05c0*/  LDCU.64 UR6, c[0x0][0x390] ;  /* 0x00007200ff0677ac */ /* 0x000eea0008000a00 */
[----:B------:R-:W4:Y:S01]  /*05d0*/  LDC.64 R12, c[0x0][0x398] ;  /* 0x0000e600ff0c7b82 */ /* 0x000f220000000a00 */
[----:B-1----:R-:W-:-:S06]  /*05e0*/  IMAD.WIDE.U32 R14, R5, 0x4, R14 ;  /* 0x00000004050e7825 */ /* 0x002fcc00078e000e */
[----:B------:R-:W5:Y:S01]  /*05f0*/  LDG.E R14, desc[UR4][R14.64] ;  /* 0x000000040e0e7981 */ /* 0x000f62000c1e1900 */
[----:B----4-:R-:W-:-:S05]  /*0600*/  IMAD.WIDE R12, R17, 0x4, R12 ;  /* 0x00000004110c7825 */ /* 0x010fca00078e020c */
[----:B------:R-:W5:Y:S01]  /*0610*/  LDG.E R10, desc[UR4][R12.64] ;  /* 0x000000040c0a7981 */ /* 0x000f62000c1e1900 */
[----:B------:R-:W-:-:S04]  /*0620*/  IADD3 R5, P1, PT, R8, R9, RZ ;  /* 0x0000000908057210 */ /* 0x000fc80007f3e0ff */
[----:B------:R-:W-:Y:S02]  /*0630*/  IADD3.X R18, PT, PT, RZ, RZ, RZ, P1, !PT ;  /* 0x000000ffff127210 */ /* 0x000fe40000ffe4ff */
[----:B---3--:R-:W-:-:S04]  /*0640*/  LEA R4, P1, R5, UR6, 0x2 ;  /* 0x0000000605047c11 */ /* 0x008fc8000f8210ff */
[----:B------:R-:W-:Y:S01]  /*0650*/  LEA.HI.X R5, R5, UR7, R18, 0x2, P1 ;  /* 0x0000000705057c11 */ /* 0x000fe200088f1412 */
[----:B-----5:R-:W-:Y:S01]  /*0660*/  FFMA R17, R14, R10, R11 ;  /* 0x0000000a0e117223 */ /* 0x020fe2000000000b */
[----:B--2---:R-:W-:-:S04]  /*0670*/  IMAD.WIDE R10, R0, 0x4, R12 ;  /* 0x00000004000a7825 */ /* 0x004fc800078e020c */
[----:B------:R1:W-:Y:S04]  /*0680*/  STG.E desc[UR4][R2.64], R17 ;  /* 0x0000001102007986 */ /* 0x0003e8000c101904 */
[----:B------:R-:W2:Y:S04]  /*0690*/  LDG.E R18, desc[UR4][R10.64] ;  /* 0x000000040a127981 */ /* 0x000ea8000c1e1900 */
[----:B------:R-:W2:Y:S01]  /*06a0*/  LDG.E R14, desc[UR4][R4.64+0x4] ;  /* 0x00000404040e7981 */ /* 0x000ea2000c1e1900 */
[----:B------:R-:W-:-:S04]  /*06b0*/  IMAD.WIDE R12, R0, 0x4, R10 ;  /* 0x00000004000c7825 */ /* 0x000fc800078e020a */
[----:B--2---:R-:W-:-:S05]  /*06c0*/  FFMA R19, R14, R18, R17 ;  /* 0x000000120e137223 */ /* 0x004fca0000000011 */
[----:B------:R1:W-:Y:S04]  /*06d0*/  STG.E desc[UR4][R2.64], R19 ;  /* 0x0000001302007986 */ /* 0x0003e8000c101904 */
[----:B------:R-:W2:Y:S04]  /*06e0*/  LDG.E R14, desc[UR4][R4.64+0x8] ;  /* 0x00000804040e7981 */ /* 0x000ea8000c1e1900 */
[----:B------:R-:W2:Y:S02]  /*06f0*/  LDG.E R15, desc[UR4][R12.64] ;  /* 0x000000040c0f7981 */ /* 0x000ea4000c1e1900 */
[----:B--2---:R-:W-:Y:S01]  /*0700*/  FFMA R21, R14, R15, R19 ;  /* 0x0000000f0e157223 */ /* 0x004fe20000000013 */
[----:B------:R-:W-:-:S04]  /*0710*/  IMAD.WIDE R14, R0, 0x4, R12 ;  /* 0x00000004000e7825 */ /* 0x000fc800078e020c */
[----:B------:R1:W-:Y:S04]  /*0720*/  STG.E desc[UR4][R2.64], R21 ;  /* 0x0000001502007986 */ /* 0x0003e8000c101904 */
[----:B------:R-:W2:Y:S04]  /*0730*/  LDG.E R18, desc[UR4][R4.64+0xc] ;  /* 0x00000c0404127981 */ /* 0x000ea8000c1e1900 */
[----:B------:R-:W2:Y:S01]  /*0740*/  LDG.E R14, desc[UR4][R14.64] ;  /* 0x000000040e0e7981 */ /* 0x000ea2000c1e1900 */
[----:B------:R-:W-:Y:S01]  /*0750*/  IADD3 R9, PT, PT, R9, 0x4, RZ ;  /* 0x0000000409097810 */ /* 0x000fe20007ffe0ff */
[----:B--2---:R-:W-:-:S05]  /*0760*/  FFMA R11, R18, R14, R21 ;  /* 0x0000000e120b7223 */ /* 0x004fca0000000015 */
[----:B------:R1:W-:Y:S02]  /*0770*/  STG.E desc[UR4][R2.64], R11 ;  /* 0x0000000b02007986 */ /* 0x0003e4000c101904 */
.L_x_2:
[----:B------:R-:W-:Y:S05]  /*0780*/  @!P0 EXIT ;  /* 0x000000000000894d */ /* 0x000fea0003800000 */
[----:B------:R-:W-:Y:S02]  /*0790*/  ISETP.NE.AND P1, PT, R16, 0x1, PT ;  /* 0x000000011000780c */ /* 0x000fe40003f25270 */
[----:B------:R-:W-:-:S04]  /*07a0*/  LOP3.LUT R6, R6, 0x1, RZ, 0xc0, !PT ;  /* 0x0000000106067812 */ /* 0x000fc800078ec0ff */
[----:B------:R-:W-:-:S07]  /*07b0*/  ISETP.NE.U32.AND P0, PT, R6, 0x1, PT ;  /* 0x000000010600780c */ /* 0x000fce0003f05070 */
[----:B------:R-:W-:Y:S06]  /*07c0*/  @!P1 BRA `(.L_x_3) ;  /* 0x0000000000549947 */ /* 0x000fec0003800000 */
[----:B------:R-:W3:Y:S01]  /*07d0*/  LDC.64 R4, c[0x0][0x390] ;  /* 0x0000e400ff047b82 */ /* 0x000ee20000000a00 */
[----:B------:R-:W-:Y:S01]  /*07e0*/  IADD3 R13, PT, PT, R8, R9, RZ ;  /* 0x00000009080d7210 */ /* 0x000fe20007ffe0ff */
[----:B-1----:R-:W-:Y:S01]  /*07f0*/  IMAD R17, R9, R0, R7 ;  /* 0x0000000009117224 */ /* 0x002fe200078e0207 */
[----:B------:R-:W1:Y:S05]  /*0800*/  LDCU.64 UR6, c[0x0][0x390] ;  /* 0x00007200ff0677ac */ /* 0x000e6a0008000a00 */
[----:B------:R-:W4:Y:S01]  /*0810*/  LDC.64 R14, c[0x0][0x398] ;  /* 0x0000e600ff0e7b82 */ /* 0x000f220000000a00 */
[----:B---3--:R-:W-:-:S06]  /*0820*/  IMAD.WIDE.U32 R12, R13, 0x4, R4 ;  /* 0x000000040d0c7825 */ /* 0x008fcc00078e0004 */
[----:B------:R-:W3:Y:S01]  /*0830*/  LDG.E R12, desc[UR4][R12.64] ;  /* 0x000000040c0c7981 */ /* 0x000ee2000c1e1900 */
[----:B----4-:R-:W-:-:S05]  /*0840*/  IMAD.WIDE R14, R17, 0x4, R14 ;  /* 0x00000004110e7825 */ /* 0x010fca00078e020e */
[----:B------:R-:W3:Y:S01]  /*0850*/  LDG.E R6, desc[UR4][R14.64] ;  /* 0x000000040e067981 */ /* 0x000ee2000c1e1900 */
[----:B------:R-:W-:-:S04]  /*0860*/  IADD3 R5, P1, PT, R8, R9, RZ ;  /* 0x0000000908057210 */ /* 0x000fc80007f3e0ff */
[----:B------:R-:W-:Y:S02]  /*0870*/  IADD3.X R10, PT, PT, RZ, RZ, RZ, P1, !PT ;  /* 0x000000ffff0a7210 */ /* 0x000fe40000ffe4ff */
[----:B-1----:R-:W-:Y:S01]  /*0880*/  LEA R4, P1, R5, UR6, 0x2 ;  /* 0x0000000605047c11 */ /* 0x002fe2000f8210ff */
[----:B------:R-:W-:-:S03]  /*0890*/  IMAD.WIDE R16, R0, 0x4, R14 ;  /* 0x0000000400107825 */ /* 0x000fc600078e020e */
[----:B------:R-:W-:Y:S01]  /*08a0*/  LEA.HI.X R5, R5, UR7, R10, 0x2, P1 ;  /* 0x0000000705057c11 */ /* 0x000fe200088f140a */
[----:B---3--:R-:W-:-:S05]  /*08b0*/  FFMA R19, R12, R6, R11 ;  /* 0x000000060c137223 */ /* 0x008fca000000000b */
[----:B------:R3:W-:Y:S04]  /*08c0*/  STG.E desc[UR4][R2.64], R19 ;  /* 0x0000001302007986 */ /* 0x0007e8000c101904 */
[----:B------:R-:W2:Y:S04]  /*08d0*/  LDG.E R16, desc[UR4][R16.64] ;  /* 0x0000000410107981 */ /* 0x000ea8000c1e1900 */
[----:B------:R-:W2:Y:S01]  /*08e0*/  LDG.E R4, desc[UR4][R4.64+0x4] ;  /* 0x0000040404047981 */ /* 0x000ea2000c1e1900 */
[----:B------:R-:W-:Y:S01]  /*08f0*/  IADD3 R9, PT, PT, R9, 0x2, RZ ;  /* 0x0000000209097810 */ /* 0x000fe20007ffe0ff */
[----:B--2---:R-:W-:-:S05]  /*0900*/  FFMA R11, R4, R16, R19 ;  /* 0x00000010040b7223 */ /* 0x004fca0000000013 */
[----:B------:R3:W-:Y:S02]  /*0910*/  STG.E desc[UR4][R2.64], R11 ;  /* 0x0000000b02007986 */ /* 0x0007e4000c101904 */
.L_x_3:
[----:B------:R-:W-:Y:S05]  /*0920*/  @P0 EXIT ;  /* 0x000000000000094d */ /* 0x000fea0003800000 */
[----:B------:R-:W4:Y:S01]  /*0930*/  LDC.64 R4, c[0x0][0x390] ;  /* 0x0000e400ff047b82 */ /* 0x000f220000000a00 */
[----:B------:R-:W-:Y:S01]  /*0940*/  IADD3 R15, PT, PT, R8, R9, RZ ;  /* 0x00000009080f7210 */ /* 0x000fe20007ffe0ff */
[----:B------:R-:W-:-:S06]  /*0950*/  IMAD R7, R9, R0, R7 ;  /* 0x0000000009077224 */ /* 0x000fcc00078e0207 */
[----:B------:R-:W5:Y:S01]  /*0960*/  LDC.64 R12, c[0x0][0x398] ;  /* 0x0000e600ff0c7b82 */ /* 0x000f620000000a00 */
[----:B----4-:R-:W-:-:S06]  /*0970*/  IMAD.WIDE.U32 R4, R15, 0x4, R4 ;  /* 0x000000040f047825 */ /* 0x010fcc00078e0004 */
[----:B------:R-:W1:Y:S01]  /*0980*/  LDG.E R4, desc[UR4][R4.64] ;  /* 0x0000000404047981 */ /* 0x000e62000c1e1900 */
[----:B-----5:R-:W-:-:S06]  /*0990*/  IMAD.WIDE R6, R7, 0x4, R12 ;  /* 0x0000000407067825 */ /* 0x020fcc00078e020c */
[----:B------:R-:W1:Y:S02]  /*09a0*/  LDG.E R6, desc[UR4][R6.64] ;  /* 0x0000000406067981 */ /* 0x000e64000c1e1900 */
[----:B-123--:R-:W-:-:S05]  /*09b0*/  FFMA R11, R4, R6, R11 ;  /* 0x00000006040b7223 */ /* 0x00efca000000000b */
[----:B------:R-:W-:Y:S01]  /*09c0*/  STG.E desc[UR4][R2.64], R11 ;  /* 0x0000000b02007986 */ /* 0x000fe2000c101904 */
[----:B------:R-:W-:Y:S05]  /*09d0*/  EXIT ;  /* 0x000000000000794d */ /* 0x000fea0003800000 */
.L_x_4:
[----:B------:R-:W-:-:S00]  /*09e0*/  BRA `(.L_x_4) ;  /* 0xfffffffc00fc7947 */ /* 0x000fc0000383ffff */
[----:B------:R-:W-:-:S00]  /*09f0*/  NOP ;  /* 0x0000000000007918 */ /* 0x000fc00000000000 */
        /* <DEDUP_REMOVED lines=8> */
.L_x_5:


//--------------------- .nv.shared.reserved.0     --------------------------
	.section	.nv.shared.reserved.0,"aw",@nobits
	.weak		__nv_reservedSMEM_offset_0_alias
	.size		__nv_reservedSMEM_offset_0_alias, 0, 64
	.other		__nv_reservedSMEM_offset_0_alias,@"STO_CUDA_RESERVED_SHARED STV_DEFAULT"
__nv_reservedSMEM_offset_0_alias:
	.zero		0
	.zero		64


//--------------------- .nv.constant0._Z15gpu_matrix_multiiiPfS_S_ --------------------------
	.section	.nv.constant0._Z15gpu_matrix_multiiiPfS_S_,"a",@progbits
	.sectionflags	@""
	.align	4
.nv.constant0._Z15gpu_matrix_multiiiPfS_S_:
	.zero		936


//--------------------- SYMBOLS --------------------------

	.type		.nv.reservedSmem.offset0,@object
	.size		.nv.reservedSmem.offset0,0x4
